	.headerflags	@"EF_CUDA_TEXMODE_UNIFIED EF_CUDA_64BIT_ADDRESS EF_CUDA_ACCELERATORS EF_CUDA_SM90 EF_CUDA_VIRTUAL_SM(EF_CUDA_SM90)"
	.elftype	@"ET_EXEC"


//--------------------- .nv.info                  --------------------------
	.section	.nv.info,"",@"SHT_CUDA_INFO"
	.align	4


	//----- nvinfo : EIATTR_REGCOUNT
	.align		4
        /*0000*/ 	.byte	0x04, 0x2f
        /*0002*/ 	.short	(.L_1 - .L_0)
	.align		4
.L_0:
        /*0004*/ 	.word	index@(triton_poi_fused_cat_10)
        /*0008*/ 	.word	0x0000001a


	//----- nvinfo : EIATTR_MIN_STACK_SIZE
	.align		4
.L_1:
        /*000c*/ 	.byte	0x04, 0x12
        /*000e*/ 	.short	(.L_3 - .L_2)
	.align		4
.L_2:
        /*0010*/ 	.word	index@(triton_poi_fused_cat_10)
        /*0014*/ 	.word	0x00000000


	//----- nvinfo : EIATTR_FRAME_SIZE
	.align		4
.L_3:
        /*0018*/ 	.byte	0x04, 0x11
        /*001a*/ 	.short	(.L_5 - .L_4)
	.align		4
.L_4:
        /*001c*/ 	.word	index@(triton_poi_fused_cat_10)
        /*0020*/ 	.word	0x00000000


	//----- nvinfo : EIATTR_MIN_STACK_SIZE
	.align		4
.L_5:
        /*0024*/ 	.byte	0x04, 0x12
        /*0026*/ 	.short	(.L_7 - .L_6)
	.align		4
.L_6:
        /*0028*/ 	.word	index@(triton_poi_fused_cat_10)
        /*002c*/ 	.word	0x00000000
.L_7:


//--------------------- .nv.info.triton_poi_fused_cat_10 --------------------------
	.section	.nv.info.triton_poi_fused_cat_10,"",@"SHT_CUDA_INFO"
	.sectionflags	@""
	.align	4


	//----- nvinfo : EIATTR_CUDA_API_VERSION
	.align		4
        /*0000*/ 	.byte	0x04, 0x37
        /*0002*/ 	.short	(.L_9 - .L_8)
.L_8:
        /*0004*/ 	.word	0x0000007c


	//----- nvinfo : EIATTR_KPARAM_INFO
	.align		4
.L_9:
        /*0008*/ 	.byte	0x04, 0x17
        /*000a*/ 	.short	(.L_11 - .L_10)
.L_10:
        /*000c*/ 	.word	0x00000000
        /*0010*/ 	.short	0x0006
        /*0012*/ 	.short	0x0030
        /*0014*/ 	.byte	0x00, 0xf0, 0x11, 0x00


	//----- nvinfo : EIATTR_KPARAM_INFO
	.align		4
.L_11:
        /*0018*/ 	.byte	0x04, 0x17
        /*001a*/ 	.short	(.L_13 - .L_12)
.L_12:
        /*001c*/ 	.word	0x00000000
        /*0020*/ 	.short	0x0005
        /*0022*/ 	.short	0x0028
        /*0024*/ 	.byte	0x00, 0xf4, 0x21, 0x00


	//----- nvinfo : EIATTR_KPARAM_INFO
	.align		4
.L_13:
        /*0028*/ 	.byte	0x04, 0x17
        /*002a*/ 	.short	(.L_15 - .L_14)
.L_14:
        /*002c*/ 	.word	0x00000000
        /*0030*/ 	.short	0x0004
        /*0032*/ 	.short	0x0020
        /*0034*/ 	.byte	0x00, 0xf4, 0x21, 0x00


	//----- nvinfo : EIATTR_KPARAM_INFO
	.align		4
.L_15:
        /*0038*/ 	.byte	0x04, 0x17
        /*003a*/ 	.short	(.L_17 - .L_16)
.L_16:
        /*003c*/ 	.word	0x00000000
        /*0040*/ 	.short	0x0003
        /*0042*/ 	.short	0x0018
        /*0044*/ 	.byte	0x00, 0xf4, 0x21, 0x00


	//----- nvinfo : EIATTR_KPARAM_INFO
	.align		4
.L_17:
        /*0048*/ 	.byte	0x04, 0x17
        /*004a*/ 	.short	(.L_19 - .L_18)
.L_18:
        /*004c*/ 	.word	0x00000000
        /*0050*/ 	.short	0x0002
        /*0052*/ 	.short	0x0010
        /*0054*/ 	.byte	0x00, 0xf4, 0x21, 0x00


	//----- nvinfo : EIATTR_KPARAM_INFO
	.align		4
.L_19:
        /*0058*/ 	.byte	0x04, 0x17
        /*005a*/ 	.short	(.L_21 - .L_20)
.L_20:
        /*005c*/ 	.word	0x00000000
        /*0060*/ 	.short	0x0001
        /*0062*/ 	.short	0x0008
        /*0064*/ 	.byte	0x00, 0xf4, 0x21, 0x00


	//----- nvinfo : EIATTR_KPARAM_INFO
	.align		4
.L_21:
        /*0068*/ 	.byte	0x04, 0x17
        /*006a*/ 	.short	(.L_23 - .L_22)
.L_22:
        /*006c*/ 	.word	0x00000000
        /*0070*/ 	.short	0x0000
        /*0072*/ 	.short	0x0000
        /*0074*/ 	.byte	0x00, 0xf4, 0x21, 0x00


	//----- nvinfo : EIATTR_SPARSE_MMA_MASK
	.align		4
.L_23:
        /*0078*/ 	.byte	0x03, 0x50
        /*007a*/ 	.short	0x0000


	//----- nvinfo : EIATTR_MAXREG_COUNT
	.align		4
        /*007c*/ 	.byte	0x03, 0x1b
        /*007e*/ 	.short	0x00ff


	//----- nvinfo : EIATTR_EXIT_INSTR_OFFSETS
	.align		4
        /*0080*/ 	.byte	0x04, 0x1c
        /*0082*/ 	.short	(.L_25 - .L_24)


	//   ....[0]....
.L_24:
        /*0084*/ 	.word	0x00000500


	//----- nvinfo : EIATTR_REQNTID
	.align		4
.L_25:
        /*0088*/ 	.byte	0x04, 0x10
        /*008a*/ 	.short	(.L_27 - .L_26)
.L_26:
        /*008c*/ 	.word	0x00000100
        /*0090*/ 	.word	0x00000001
        /*0094*/ 	.word	0x00000001


	//----- nvinfo : EIATTR_CBANK_PARAM_SIZE
	.align		4
.L_27:
        /*0098*/ 	.byte	0x03, 0x19
        /*009a*/ 	.short	0x0034


	//----- nvinfo : EIATTR_PARAM_CBANK
	.align		4
        /*009c*/ 	.byte	0x04, 0x0a
        /*009e*/ 	.short	(.L_29 - .L_28)
	.align		4
.L_28:
        /*00a0*/ 	.word	index@(.nv.constant0.triton_poi_fused_cat_10)
        /*00a4*/ 	.short	0x0210
        /*00a6*/ 	.short	0x0034


	//----- nvinfo : EIATTR_SW_WAR
	.align		4
.L_29:
        /*00a8*/ 	.byte	0x04, 0x36
        /*00aa*/ 	.short	(.L_31 - .L_30)
.L_30:
        /*00ac*/ 	.word	0x00000008
.L_31:


//--------------------- .nv.callgraph             --------------------------
	.section	.nv.callgraph,"",@"SHT_CUDA_CALLGRAPH"
	.align	4
	.sectionentsize	8
	.align		4
        /*0000*/ 	.word	0x00000000
	.align		4
        /*0004*/ 	.word	0xffffffff
	.align		4
        /*0008*/ 	.word	0x00000000
	.align		4
        /*000c*/ 	.word	0xfffffffe
	.align		4
        /*0010*/ 	.word	0x00000000
	.align		4
        /*0014*/ 	.word	0xfffffffd
	.align		4
        /*0018*/ 	.word	0x00000000
	.align		4
        /*001c*/ 	.word	0xfffffffc


//--------------------- .text.triton_poi_fused_cat_10 --------------------------
	.section	.text.triton_poi_fused_cat_10,"ax",@progbits
	.align	128
        .global         triton_poi_fused_cat_10
        .type           triton_poi_fused_cat_10,@function
        .size           triton_poi_fused_cat_10,(.L_x_1 - triton_poi_fused_cat_10)
        .other          triton_poi_fused_cat_10,@"STO_CUDA_ENTRY STV_DEFAULT"
triton_poi_fused_cat_10:
.text.triton_poi_fused_cat_10:
[----:B------:R-:W-:Y:S01]  /*0000*/  LDC R1, c[0x0][0x28] ;  /* 0x00000a00ff017b82 */ /* 0x000fe20000000800 */
[----:B------:R-:W1:Y:S07]  /*0010*/  S2R R0, SR_TID.X ;  /* 0x0000000000007919 */ /* 0x000e6e0000002100 */
[----:B------:R-:W2:Y:S01]  /*0020*/  LDC.64 R6, c[0x0][0x220] ;  /* 0x00008800ff067b82 */ /* 0x000ea20000000a00 */
[----:B------:R-:W-:Y:S01]  /*0030*/  ULDC.64 UR4, c[0x0][0x208] ;  /* 0x0000820000047ab9 */ /* 0x000fe20000000a00 */
[----:B------:R-:W3:Y:S01]  /*0040*/  S2R R5, SR_CTAID.X ;  /* 0x0000000000057919 */ /* 0x000ee20000002500 */
[----:B-1----:R-:W-:Y:S01]  /*0050*/  IMAD.SHL.U32 R0, R0, 0x2, RZ ;  /* 0x0000000200007824 */ /* 0x002fe200078e00ff */
[----:B---3--:R-:W-:-:S04]  /*0060*/  SHF.R.S32.HI R3, RZ, 0x16, R5 ;  /* 0x00000016ff037819 */ /* 0x008fc80000011405 */
[----:B------:R-:W-:Y:S02]  /*0070*/  LOP3.LUT R0, R0, 0x1fe, RZ, 0xc0, !PT ;  /* 0x000001fe00007812 */ /* 0x000fe400078ec0ff */
[----:B------:R-:W-:-:S03]  /*0080*/  SGXT R3, R3, 0x1 ;  /* 0x000000010303781a */ /* 0x000fc60000000200 */
[----:B------:R-:W-:Y:S02]  /*0090*/  IMAD R0, R5, 0x200, R0 ;  /* 0x0000020005007824 */ /* 0x000fe400078e0200 */
[----:B------:R-:W1:Y:S02]  /*00a0*/  LDC.64 R4, c[0x0][0x218] ;  /* 0x00008600ff047b82 */ /* 0x000e640000000a00 */
[----:B------:R-:W-:Y:S01]  /*00b0*/  IMAD.HI R11, R0, 0x63e7063f, RZ ;  /* 0x63e7063f000b7827 */ /* 0x000fe200078e02ff */
[----:B------:R-:W-:-:S04]  /*00c0*/  LEA.HI R3, R3, R0, RZ, 0xc ;  /* 0x0000000003037211 */ /* 0x000fc800078f60ff */
[----:B------:R-:W-:Y:S02]  /*00d0*/  SHF.R.S32.HI R13, RZ, 0xc, R3 ;  /* 0x0000000cff0d7819 */ /* 0x000fe40000011403 */
[----:B------:R-:W-:-:S03]  /*00e0*/  LOP3.LUT R3, R3, 0xfffff000, RZ, 0xc0, !PT ;  /* 0xfffff00003037812 */ /* 0x000fc600078ec0ff */
[----:B------:R-:W-:-:S04]  /*00f0*/  IMAD.HI R2, R13, 0x63e7063f, RZ ;  /* 0x63e7063f0d027827 */ /* 0x000fc800078e02ff */
[----:B------:R-:W-:Y:S01]  /*0100*/  IMAD.IADD R10, R0, 0x1, -R3 ;  /* 0x00000001000a7824 */ /* 0x000fe200078e0a03 */
[----:B------:R-:W-:-:S04]  /*0110*/  SHF.R.U32.HI R9, RZ, 0x1f, R2 ;  /* 0x0000001fff097819 */ /* 0x000fc80000011602 */
[----:B------:R-:W-:Y:S02]  /*0120*/  LEA.HI.SX32 R8, R2, R9, 0x1b ;  /* 0x0000000902087211 */ /* 0x000fe400078fdaff */
[----:B------:R-:W-:-:S03]  /*0130*/  SHF.R.U32.HI R2, RZ, 0x1f, R11 ;  /* 0x0000001fff027819 */ /* 0x000fc6000001160b */
[----:B------:R-:W-:Y:S01]  /*0140*/  IMAD R13, R8, -0x52, R13 ;  /* 0xffffffae080d7824 */ /* 0x000fe200078e020d */
[----:B------:R-:W-:Y:S01]  /*0150*/  LEA.HI.SX32 R11, R11, R2, 0xf ;  /* 0x000000020b0b7211 */ /* 0x000fe200078f7aff */
[----:B------:R-:W3:Y:S02]  /*0160*/  LDC.64 R8, c[0x0][0x228] ;  /* 0x00008a00ff087b82 */ /* 0x000ee40000000a00 */
[C---:B------:R-:W-:Y:S01]  /*0170*/  VIADD R15, R13.reuse, 0xffffffc0 ;  /* 0xffffffc00d0f7836 */ /* 0x040fe20000000000 */
[----:B------:R-:W-:Y:S01]  /*0180*/  LOP3.LUT R14, R13, 0xfffffff0, RZ, 0xc0, !PT ;  /* 0xfffffff00d0e7812 */ /* 0x000fe200078ec0ff */
[----:B------:R-:W-:Y:S01]  /*0190*/  IMAD R12, R11, 0x10000, R10 ;  /* 0x000100000b0c7824 */ /* 0x000fe200078e020a */
[----:B------:R-:W-:Y:S02]  /*01a0*/  ISETP.GT.AND P2, PT, R13, 0x4f, PT ;  /* 0x0000004f0d00780c */ /* 0x000fe40003f44270 */
[----:B------:R-:W-:Y:S01]  /*01b0*/  ISETP.NE.AND P4, PT, R14, 0x40, PT ;  /* 0x000000400e00780c */ /* 0x000fe20003f85270 */
[----:B------:R-:W4:Y:S01]  /*01c0*/  LDC.64 R2, c[0x0][0x230] ;  /* 0x00008c00ff027b82 */ /* 0x000f220000000a00 */
[----:B------:R-:W-:-:S02]  /*01d0*/  IMAD R17, R15, 0x1000, R12 ;  /* 0x000010000f117824 */ /* 0x000fc400078e020c */
[----:B------:R-:W-:Y:S02]  /*01e0*/  IMAD R12, R11, 0x2000, R10 ;  /* 0x000020000b0c7824 */ /* 0x000fe400078e020a */
[----:B--2---:R-:W-:-:S03]  /*01f0*/  IMAD.WIDE R14, R15, 0x4, R6 ;  /* 0x000000040f0e7825 */ /* 0x004fc600078e0206 */
[----:B------:R-:W2:Y:S01]  /*0200*/  LDC.64 R6, c[0x0][0x210] ;  /* 0x00008400ff067b82 */ /* 0x000ea20000000a00 */
[----:B-1----:R-:W-:Y:S01]  /*0210*/  IMAD.WIDE R16, R17, 0x4, R4 ;  /* 0x0000000411107825 */ /* 0x002fe200078e0204 */
[----:B------:R-:W-:-:S03]  /*0220*/  CS2R R4, SRZ ;  /* 0x0000000000047805 */ /* 0x000fc6000001ff00 */
[----:B------:R-:W-:Y:S02]  /*0230*/  IMAD R18, R13, 0x1000, R12 ;  /* 0x000010000d127824 */ /* 0x000fe400078e020c */
[----:B------:R-:W-:Y:S01]  /*0240*/  IMAD.MOV.U32 R10, RZ, RZ, RZ ;  /* 0x000000ffff0a7224 */ /* 0x000fe200078e00ff */
[----:B------:R-:W5:Y:S01]  /*0250*/  @!P4 LDG.E.64 R4, desc[UR4][R16.64] ;  /* 0x000000041004c981 */ /* 0x000f62000c1e1b00 */
[----:B------:R-:W-:Y:S02]  /*0260*/  IMAD.MOV.U32 R12, RZ, RZ, RZ ;  /* 0x000000ffff0c7224 */ /* 0x000fe400078e00ff */
[----:B------:R-:W-:Y:S02]  /*0270*/  VIADD R21, R18, 0xfffb0000 ;  /* 0xfffb000012157836 */ /* 0x000fe40000000000 */
[----:B------:R-:W5:Y:S02]  /*0280*/  @!P4 LDG.E.EL R10, desc[UR4][R14.64] ;  /* 0x000000040e0ac981 */ /* 0x000f64000c2e1900 */
[----:B---3--:R-:W-:Y:S01]  /*0290*/  IMAD.WIDE R20, R21, 0x4, R8 ;  /* 0x0000000415147825 */ /* 0x008fe200078e0208 */
[----:B------:R-:W-:Y:S01]  /*02a0*/  CS2R R8, SRZ ;  /* 0x0000000000087805 */ /* 0x000fe2000001ff00 */
[----:B------:R-:W3:Y:S01]  /*02b0*/  @!P4 LDG.E.EL R12, desc[UR4][R14.64] ;  /* 0x000000040e0cc981 */ /* 0x000ee2000c2e1900 */
[----:B------:R-:W-:Y:S01]  /*02c0*/  CS2R R18, SRZ ;  /* 0x0000000000127805 */ /* 0x000fe2000001ff00 */
[C---:B----4-:R-:W-:Y:S01]  /*02d0*/  IMAD.WIDE R22, R13.reuse, 0x4, R2 ;  /* 0x000000040d167825 */ /* 0x050fe200078e0202 */
[----:B------:R-:W-:-:S02]  /*02e0*/  ISETP.GE.AND P3, PT, R13, 0x40, PT ;  /* 0x000000400d00780c */ /* 0x000fc40003f66270 */
[----:B------:R-:W4:Y:S01]  /*02f0*/  @P2 LDG.E.64 R8, desc[UR4][R20.64] ;  /* 0x0000000414082981 */ /* 0x000f22000c1e1b00 */
[----:B------:R-:W-:-:S03]  /*0300*/  IMAD R2, R11, -0x52000, R0 ;  /* 0xfffae0000b027824 */ /* 0x000fc600078e0200 */
[----:B------:R-:W4:Y:S01]  /*0310*/  @P2 LDG.E.EL R18, desc[UR4][R22.64+-0x140] ;  /* 0xfffec00416122981 */ /* 0x000f22000c2e1900 */
[----:B------:R-:W-:-:S03]  /*0320*/  IMAD R11, R11, 0x40000, R2 ;  /* 0x000400000b0b7824 */ /* 0x000fc600078e0202 */
[----:B------:R-:W4:Y:S01]  /*0330*/  @P2 LDG.E.EL R19, desc[UR4][R22.64+-0x140] ;  /* 0xfffec00416132981 */ /* 0x000f22000c2e1900 */
[----:B------:R-:W-:Y:S01]  /*0340*/  CS2R R2, SRZ ;  /* 0x0000000000027805 */ /* 0x000fe2000001ff00 */
[----:B--2---:R-:W-:-:S05]  /*0350*/  IMAD.WIDE R6, R11, 0x4, R6 ;  /* 0x000000040b067825 */ /* 0x004fca00078e0206 */
[----:B------:R1:W2:Y:S01]  /*0360*/  @!P3 LDG.E.64 R2, desc[UR4][R6.64] ;  /* 0x000000040602b981 */ /* 0x0002a2000c1e1b00 */
[----:B-----5:R-:W-:Y:S02]  /*0370*/  SEL R11, R4, RZ, !P4 ;  /* 0x000000ff040b7207 */ /* 0x020fe40006000000 */
[----:B------:R-:W-:Y:S02]  /*0380*/  SEL R13, R5, RZ, !P4 ;  /* 0x000000ff050d7207 */ /* 0x000fe40006000000 */
[----:B------:R-:W5:Y:S01]  /*0390*/  LDC.64 R4, c[0x0][0x238] ;  /* 0x00008e00ff047b82 */ /* 0x000f620000000a00 */
[----:B------:R-:W-:Y:S02]  /*03a0*/  SEL R10, R10, RZ, !P4 ;  /* 0x000000ff0a0a7207 */ /* 0x000fe40006000000 */
[----:B---3--:R-:W-:Y:S02]  /*03b0*/  SEL R12, R12, RZ, !P4 ;  /* 0x000000ff0c0c7207 */ /* 0x008fe40006000000 */
[----:B------:R-:W-:-:S02]  /*03c0*/  FSETP.GT.AND P0, PT, R11, -R10, PT ;  /* 0x8000000a0b00720b */ /* 0x000fc40003f04000 */
[----:B------:R-:W-:Y:S02]  /*03d0*/  FSETP.GT.AND P1, PT, R13, -R12, PT ;  /* 0x8000000c0d00720b */ /* 0x000fe40003f24000 */
[----:B----4-:R-:W-:Y:S02]  /*03e0*/  SEL R14, R9, RZ, P2 ;  /* 0x000000ff090e7207 */ /* 0x010fe40001000000 */
[----:B------:R-:W-:Y:S02]  /*03f0*/  SEL R8, R8, RZ, P2 ;  /* 0x000000ff08087207 */ /* 0x000fe40001000000 */
[----:B------:R-:W-:Y:S02]  /*0400*/  SEL R9, R18, RZ, P2 ;  /* 0x000000ff12097207 */ /* 0x000fe40001000000 */
[----:B------:R-:W-:Y:S01]  /*0410*/  SEL R19, R19, RZ, P2 ;  /* 0x000000ff13137207 */ /* 0x000fe20001000000 */
[----:B-1----:R-:W-:Y:S02]  /*0420*/  FADD R6, R11, R10 ;  /* 0x0000000a0b067221 */ /* 0x002fe40000000000 */
[----:B------:R-:W-:Y:S01]  /*0430*/  FADD R7, R8, R9 ;  /* 0x0000000908077221 */ /* 0x000fe20000000000 */
[----:B------:R-:W-:Y:S01]  /*0440*/  FADD R12, R13, R12 ;  /* 0x0000000c0d0c7221 */ /* 0x000fe20000000000 */
[----:B------:R-:W-:Y:S01]  /*0450*/  FADD R19, R14, R19 ;  /* 0x000000130e137221 */ /* 0x000fe20000000000 */
[----:B------:R-:W-:-:S02]  /*0460*/  @!P0 FMUL R6, R6, 0.10000000149011611938 ;  /* 0x3dcccccd06068820 */ /* 0x000fc40000400000 */
[----:B------:R-:W-:Y:S01]  /*0470*/  @P4 FSEL R6, R7, RZ, P2 ;  /* 0x000000ff07064208 */ /* 0x000fe20001000000 */
[----:B------:R-:W-:Y:S01]  /*0480*/  @!P1 FMUL R12, R12, 0.10000000149011611938 ;  /* 0x3dcccccd0c0c9820 */ /* 0x000fe20000400000 */
[----:B--2---:R-:W-:Y:S02]  /*0490*/  SEL R7, R2, RZ, !P3 ;  /* 0x000000ff02077207 */ /* 0x004fe40005800000 */
[----:B------:R-:W-:Y:S02]  /*04a0*/  @P4 FSEL R12, R19, RZ, P2 ;  /* 0x000000ff130c4208 */ /* 0x000fe40001000000 */
[----:B------:R-:W-:Y:S01]  /*04b0*/  SEL R3, R3, RZ, !P3 ;  /* 0x000000ff03037207 */ /* 0x000fe20005800000 */
[----:B-----5:R-:W-:Y:S01]  /*04c0*/  IMAD.WIDE R4, R0, 0x4, R4 ;  /* 0x0000000400047825 */ /* 0x020fe200078e0204 */
[----:B------:R-:W-:Y:S02]  /*04d0*/  SEL R6, R7, R6, !P3 ;  /* 0x0000000607067207 */ /* 0x000fe40005800000 */
[----:B------:R-:W-:-:S05]  /*04e0*/  SEL R7, R3, R12, !P3 ;  /* 0x0000000c03077207 */ /* 0x000fca0005800000 */
[----:B------:R-:W-:Y:S01]  /*04f0*/  STG.E.64 desc[UR4][R4.64], R6 ;  /* 0x0000000604007986 */ /* 0x000fe2000c101b04 */
[----:B------:R-:W-:Y:S05]  /*0500*/  EXIT ;  /* 0x000000000000794d */ /* 0x000fea0003800000 */
.L_x_0:
[----:B------:R-:W-:-:S00]  /*0510*/  BRA `(.L_x_0) ;  /* 0xfffffffc00fc7947 */ /* 0x000fc0000383ffff */
[----:B------:R-:W-:-:S00]  /*0520*/  NOP ;  /* 0x0000000000007918 */ /* 0x000fc00000000000 */
        /* <DEDUP_REMOVED lines=13> */
.L_x_1:


//--------------------- .nv.constant0.triton_poi_fused_cat_10 --------------------------
	.section	.nv.constant0.triton_poi_fused_cat_10,"a",@progbits
	.sectionflags	@""
	.align	4
.nv.constant0.triton_poi_fused_cat_10:
	.zero		580
